	.headerflags	@"EF_CUDA_TEXMODE_UNIFIED EF_CUDA_64BIT_ADDRESS EF_CUDA_ACCELERATORS EF_CUDA_SM90 EF_CUDA_VIRTUAL_SM(EF_CUDA_SM90)"
	.elftype	@"ET_EXEC"


//--------------------- .nv.info                  --------------------------
	.section	.nv.info,"",@"SHT_CUDA_INFO"
	.align	4


	//----- nvinfo : EIATTR_REGCOUNT
	.align		4
        /*0000*/ 	.byte	0x04, 0x2f
        /*0002*/ 	.short	(.L_3 - .L_2)
	.align		4
.L_2:
        /*0004*/ 	.word	index@(triton_poi_fused__native_batch_norm_legit_no_training_convolution_relu_5)
        /*0008*/ 	.word	0x00000016


	//----- nvinfo : EIATTR_MIN_STACK_SIZE
	.align		4
.L_3:
        /*000c*/ 	.byte	0x04, 0x12
        /*000e*/ 	.short	(.L_5 - .L_4)
	.align		4
.L_4:
        /*0010*/ 	.word	index@(triton_poi_fused__native_batch_norm_legit_no_training_convolution_relu_5)
        /*0014*/ 	.word	0x00000000


	//----- nvinfo : EIATTR_FRAME_SIZE
	.align		4
.L_5:
        /*0018*/ 	.byte	0x04, 0x11
        /*001a*/ 	.short	(.L_7 - .L_6)
	.align		4
.L_6:
        /*001c*/ 	.word	index@(triton_poi_fused__native_batch_norm_legit_no_training_convolution_relu_5)
        /*0020*/ 	.word	0x00000000


	//----- nvinfo : EIATTR_MIN_STACK_SIZE
	.align		4
.L_7:
        /*0024*/ 	.byte	0x04, 0x12
        /*0026*/ 	.short	(.L_9 - .L_8)
	.align		4
.L_8:
        /*0028*/ 	.word	index@(triton_poi_fused__native_batch_norm_legit_no_training_convolution_relu_5)
        /*002c*/ 	.word	0x00000000
.L_9:


//--------------------- .nv.info.triton_poi_fused__native_batch_norm_legit_no_training_convolution_relu_5 --------------------------
	.section	.nv.info.triton_poi_fused__native_batch_norm_legit_no_training_convolution_relu_5,"",@"SHT_CUDA_INFO"
	.sectionflags	@""
	.align	4


	//----- nvinfo : EIATTR_CUDA_API_VERSION
	.align		4
        /*0000*/ 	.byte	0x04, 0x37
        /*0002*/ 	.short	(.L_11 - .L_10)
.L_10:
        /*0004*/ 	.word	0x0000007c


	//----- nvinfo : EIATTR_KPARAM_INFO
	.align		4
.L_11:
        /*0008*/ 	.byte	0x04, 0x17
        /*000a*/ 	.short	(.L_13 - .L_12)
.L_12:
        /*000c*/ 	.word	0x00000000
        /*0010*/ 	.short	0x0007
        /*0012*/ 	.short	0x0038
        /*0014*/ 	.byte	0x00, 0xf0, 0x11, 0x00


	//----- nvinfo : EIATTR_KPARAM_INFO
	.align		4
.L_13:
        /*0018*/ 	.byte	0x04, 0x17
        /*001a*/ 	.short	(.L_15 - .L_14)
.L_14:
        /*001c*/ 	.word	0x00000000
        /*0020*/ 	.short	0x0006
        /*0022*/ 	.short	0x0030
        /*0024*/ 	.byte	0x00, 0xf4, 0x21, 0x00


	//----- nvinfo : EIATTR_KPARAM_INFO
	.align		4
.L_15:
        /*0028*/ 	.byte	0x04, 0x17
        /*002a*/ 	.short	(.L_17 - .L_16)
.L_16:
        /*002c*/ 	.word	0x00000000
        /*0030*/ 	.short	0x0005
        /*0032*/ 	.short	0x0028
        /*0034*/ 	.byte	0x00, 0xf4, 0x21, 0x00


	//----- nvinfo : EIATTR_KPARAM_INFO
	.align		4
.L_17:
        /*0038*/ 	.byte	0x04, 0x17
        /*003a*/ 	.short	(.L_19 - .L_18)
.L_18:
        /*003c*/ 	.word	0x00000000
        /*0040*/ 	.short	0x0004
        /*0042*/ 	.short	0x0020
        /*0044*/ 	.byte	0x00, 0xf4, 0x21, 0x00


	//----- nvinfo : EIATTR_KPARAM_INFO
	.align		4
.L_19:
        /*0048*/ 	.byte	0x04, 0x17
        /*004a*/ 	.short	(.L_21 - .L_20)
.L_20:
        /*004c*/ 	.word	0x00000000
        /*0050*/ 	.short	0x0003
        /*0052*/ 	.short	0x0018
        /*0054*/ 	.byte	0x00, 0xf4, 0x21, 0x00


	//----- nvinfo : EIATTR_KPARAM_INFO
	.align		4
.L_21:
        /*0058*/ 	.byte	0x04, 0x17
        /*005a*/ 	.short	(.L_23 - .L_22)
.L_22:
        /*005c*/ 	.word	0x00000000
        /*0060*/ 	.short	0x0002
        /*0062*/ 	.short	0x0010
        /*0064*/ 	.byte	0x00, 0xf4, 0x21, 0x00


	//----- nvinfo : EIATTR_KPARAM_INFO
	.align		4
.L_23:
        /*0068*/ 	.byte	0x04, 0x17
        /*006a*/ 	.short	(.L_25 - .L_24)
.L_24:
        /*006c*/ 	.word	0x00000000
        /*0070*/ 	.short	0x0001
        /*0072*/ 	.short	0x0008
        /*0074*/ 	.byte	0x00, 0xf4, 0x21, 0x00


	//----- nvinfo : EIATTR_KPARAM_INFO
	.align		4
.L_25:
        /*0078*/ 	.byte	0x04, 0x17
        /*007a*/ 	.short	(.L_27 - .L_26)
.L_26:
        /*007c*/ 	.word	0x00000000
        /*0080*/ 	.short	0x0000
        /*0082*/ 	.short	0x0000
        /*0084*/ 	.byte	0x00, 0xf4, 0x21, 0x00


	//----- nvinfo : EIATTR_SPARSE_MMA_MASK
	.align		4
.L_27:
        /*0088*/ 	.byte	0x03, 0x50
        /*008a*/ 	.short	0x0000


	//----- nvinfo : EIATTR_MAXREG_COUNT
	.align		4
        /*008c*/ 	.byte	0x03, 0x1b
        /*008e*/ 	.short	0x00ff


	//----- nvinfo : EIATTR_EXIT_INSTR_OFFSETS
	.align		4
        /*0090*/ 	.byte	0x04, 0x1c
        /*0092*/ 	.short	(.L_29 - .L_28)


	//   ....[0]....
.L_28:
        /*0094*/ 	.word	0x000003b0


	//----- nvinfo : EIATTR_REQNTID
	.align		4
.L_29:
        /*0098*/ 	.byte	0x04, 0x10
        /*009a*/ 	.short	(.L_31 - .L_30)
.L_30:
        /*009c*/ 	.word	0x00000080
        /*00a0*/ 	.word	0x00000001
        /*00a4*/ 	.word	0x00000001


	//----- nvinfo : EIATTR_CBANK_PARAM_SIZE
	.align		4
.L_31:
        /*00a8*/ 	.byte	0x03, 0x19
        /*00aa*/ 	.short	0x003c


	//----- nvinfo : EIATTR_PARAM_CBANK
	.align		4
        /*00ac*/ 	.byte	0x04, 0x0a
        /*00ae*/ 	.short	(.L_33 - .L_32)
	.align		4
.L_32:
        /*00b0*/ 	.word	index@(.nv.constant0.triton_poi_fused__native_batch_norm_legit_no_training_convolution_relu_5)
        /*00b4*/ 	.short	0x0210
        /*00b6*/ 	.short	0x003c


	//----- nvinfo : EIATTR_SW_WAR
	.align		4
.L_33:
        /*00b8*/ 	.byte	0x04, 0x36
        /*00ba*/ 	.short	(.L_35 - .L_34)
.L_34:
        /*00bc*/ 	.word	0x00000008
.L_35:


//--------------------- .nv.callgraph             --------------------------
	.section	.nv.callgraph,"",@"SHT_CUDA_CALLGRAPH"
	.align	4
	.sectionentsize	8
	.align		4
        /*0000*/ 	.word	0x00000000
	.align		4
        /*0004*/ 	.word	0xffffffff
	.align		4
        /*0008*/ 	.word	0x00000000
	.align		4
        /*000c*/ 	.word	0xfffffffe
	.align		4
        /*0010*/ 	.word	0x00000000
	.align		4
        /*0014*/ 	.word	0xfffffffd
	.align		4
        /*0018*/ 	.word	0x00000000
	.align		4
        /*001c*/ 	.word	0xfffffffc


//--------------------- .nv.constant4             --------------------------
	.section	.nv.constant4,"a",@progbits
	.align	8
	.align		8
.nv.constant4:
        /*0000*/ 	.dword	_$_str
	.align		8
        /*0008*/ 	.dword	_$_str_$_2


//--------------------- .text.triton_poi_fused__native_batch_norm_legit_no_training_convolution_relu_5 --------------------------
	.section	.text.triton_poi_fused__native_batch_norm_legit_no_training_convolution_relu_5,"ax",@progbits
	.align	128
        .global         triton_poi_fused__native_batch_norm_legit_no_training_convolution_relu_5
        .type           triton_poi_fused__native_batch_norm_legit_no_training_convolution_relu_5,@function
        .size           triton_poi_fused__native_batch_norm_legit_no_training_convolution_relu_5,(.L_x_1 - triton_poi_fused__native_batch_norm_legit_no_training_convolution_relu_5)
        .other          triton_poi_fused__native_batch_norm_legit_no_training_convolution_relu_5,@"STO_CUDA_ENTRY STV_DEFAULT"
triton_poi_fused__native_batch_norm_legit_no_training_convolution_relu_5:
.text.triton_poi_fused__native_batch_norm_legit_no_training_convolution_relu_5:
[----:B------:R-:W-:Y:S01]  /*0000*/  LDC R1, c[0x0][0x28] ;  /* 0x00000a00ff017b82 */ /* 0x000fe20000000800 */
[----:B------:R-:W1:Y:S07]  /*0010*/  S2R R0, SR_TID.X ;  /* 0x0000000000007919 */ /* 0x000e6e0000002100 */
[----:B------:R-:W2:Y:S01]  /*0020*/  LDC.64 R14, c[0x0][0x228] ;  /* 0x00008a00ff0e7b82 */ /* 0x000ea20000000a00 */
[----:B------:R-:W-:Y:S01]  /*0030*/  ULDC.64 UR4, c[0x0][0x208] ;  /* 0x0000820000047ab9 */ /* 0x000fe20000000a00 */
[----:B------:R-:W3:Y:S06]  /*0040*/  S2R R5, SR_CTAID.X ;  /* 0x0000000000057919 */ /* 0x000eec0000002500 */
[----:B------:R-:W4:Y:S08]  /*0050*/  LDC.64 R10, c[0x0][0x218] ;  /* 0x00008600ff0a7b82 */ /* 0x000f300000000a00 */
[----:B------:R-:W5:Y:S08]  /*0060*/  LDC.64 R12, c[0x0][0x220] ;  /* 0x00008800ff0c7b82 */ /* 0x000f700000000a00 */
[----:B------:R-:W5:Y:S01]  /*0070*/  LDC.64 R16, c[0x0][0x230] ;  /* 0x00008c00ff107b82 */ /* 0x000f620000000a00 */
[----:B-1----:R-:W-:-:S02]  /*0080*/  SHF.L.U32 R0, R0, 0x1, RZ ;  /* 0x0000000100007819 */ /* 0x002fc400000006ff */
[----:B---3--:R-:W-:Y:S02]  /*0090*/  SHF.R.S32.HI R3, RZ, 0x17, R5 ;  /* 0x00000017ff037819 */ /* 0x008fe40000011405 */
[----:B------:R-:W-:Y:S02]  /*00a0*/  LOP3.LUT R0, R0, 0xfe, RZ, 0xc0, !PT ;  /* 0x000000fe00007812 */ /* 0x000fe400078ec0ff */
[----:B------:R-:W-:Y:S02]  /*00b0*/  SGXT R3, R3, 0x1 ;  /* 0x000000010303781a */ /* 0x000fe40000000200 */
[----:B------:R-:W-:Y:S02]  /*00c0*/  LEA R0, R5, R0, 0x8 ;  /* 0x0000000005007211 */ /* 0x000fe400078e40ff */
[----:B------:R-:W1:Y:S02]  /*00d0*/  LDC.64 R4, c[0x0][0x238] ;  /* 0x00008e00ff047b82 */ /* 0x000e640000000a00 */
[----:B------:R-:W-:-:S04]  /*00e0*/  LEA.HI R3, R3, R0, RZ, 0x8 ;  /* 0x0000000003037211 */ /* 0x000fc800078f40ff */
[----:B------:R-:W-:-:S04]  /*00f0*/  SHF.R.S32.HI R3, RZ, 0x8, R3 ;  /* 0x00000008ff037819 */ /* 0x000fc80000011403 */
[----:B------:R-:W-:-:S04]  /*0100*/  LEA.HI R2, R3, R3, RZ, 0x5 ;  /* 0x0000000303027211 */ /* 0x000fc800078f28ff */
[----:B------:R-:W-:-:S04]  /*0110*/  LOP3.LUT R2, R2, 0xffffffe0, RZ, 0xc0, !PT ;  /* 0xffffffe002027812 */ /* 0x000fc800078ec0ff */
[----:B------:R-:W-:Y:S02]  /*0120*/  IADD3 R19, R3, -R2, RZ ;  /* 0x8000000203137210 */ /* 0x000fe40007ffe0ff */
[----:B------:R-:W3:Y:S03]  /*0130*/  LDC.64 R2, c[0x0][0x210] ;  /* 0x00008400ff027b82 */ /* 0x000ee60000000a00 */
[----:B--2---:R-:W-:-:S05]  /*0140*/  IMAD.WIDE R14, R19, 0x4, R14 ;  /* 0x00000004130e7825 */ /* 0x004fca00078e020e */
[----:B------:R2:W2:Y:S01]  /*0150*/  LDG.E.EL R18, desc[UR4][R14.64] ;  /* 0x000000040e127981 */ /* 0x0004a2000c2e1900 */
[----:B----4-:R-:W-:-:S04]  /*0160*/  IMAD.WIDE R10, R19, 0x4, R10 ;  /* 0x00000004130a7825 */ /* 0x010fc800078e020a */
[----:B-----5:R-:W-:Y:S01]  /*0170*/  IMAD.WIDE R12, R19, 0x4, R12 ;  /* 0x00000004130c7825 */ /* 0x020fe200078e020c */
[----:B------:R4:W5:Y:S04]  /*0180*/  LDG.E.EL R8, desc[UR4][R10.64] ;  /* 0x000000040a087981 */ /* 0x000968000c2e1900 */
[----:B------:R-:W5:Y:S01]  /*0190*/  LDG.E.EL R9, desc[UR4][R12.64] ;  /* 0x000000040c097981 */ /* 0x000f62000c2e1900 */
[----:B---3--:R-:W-:-:S05]  /*01a0*/  IMAD.WIDE R2, R0, 0x4, R2 ;  /* 0x0000000400027825 */ /* 0x008fca00078e0202 */
[----:B------:R-:W5:Y:S01]  /*01b0*/  LDG.E.64 R6, desc[UR4][R2.64] ;  /* 0x0000000402067981 */ /* 0x000f62000c1e1b00 */
[----:B0-2---:R-:W-:-:S04]  /*01c0*/  IMAD.WIDE R14, R19, 0x4, R16 ;  /* 0x00000004130e7825 */ /* 0x005fc800078e0210 */
[----:B-1----:R-:W-:Y:S02]  /*01d0*/  IMAD.WIDE R16, R19, 0x4, R4 ;  /* 0x0000000413107825 */ /* 0x002fe400078e0204 */
[----:B------:R-:W2:Y:S01]  /*01e0*/  LDG.E.EL R14, desc[UR4][R14.64] ;  /* 0x000000040e0e7981 */ /* 0x000ea2000c2e1900 */
[----:B----4-:R-:W-:Y:S01]  /*01f0*/  HFMA2.MMA R10, -RZ, RZ, 1.625, 0 ;  /* 0x3e800000ff0a7435 */ /* 0x010fe200000001ff */
[----:B------:R-:W0:Y:S02]  /*0200*/  LDC.64 R4, c[0x0][0x240] ;  /* 0x00009000ff047b82 */ /* 0x000e240000000a00 */
[----:B------:R-:W2:Y:S01]  /*0210*/  LDG.E.EL R17, desc[UR4][R16.64] ;  /* 0x0000000410117981 */ /* 0x000ea2000c2e1900 */
[----:B0-----:R-:W-:-:S04]  /*0220*/  IMAD.WIDE R4, R0, 0x4, R4 ;  /* 0x0000000400047825 */ /* 0x001fc800078e0204 */
[----:B------:R-:W-:-:S04]  /*0230*/  FADD R18, R18, 9.9999997473787516356e-06 ;  /* 0x3727c5ac12127421 */ /* 0x000fc80000000000 */
[----:B------:R-:W0:Y:S02]  /*0240*/  MUFU.SQRT R19, R18 ;  /* 0x0000001200137308 */ /* 0x000e240000002000 */
[C---:B0-----:R-:W-:Y:S02]  /*0250*/  FSETP.GT.AND P0, PT, R19.reuse, 8.50705917302346158658e+37, PT ;  /* 0x7e8000001300780b */ /* 0x041fe40003f04000 */
[----:B------:R-:W-:-:S11]  /*0260*/  FSETP.GEU.AND P1, PT, R19, 1.175494350822287508e-38, PT ;  /* 0x008000001300780b */ /* 0x000fd60003f2e000 */
[----:B------:R-:W-:-:S04]  /*0270*/  @P0 FMUL R19, R19, 0.25 ;  /* 0x3e80000013130820 */ /* 0x000fc80000400000 */
[----:B------:R-:W-:-:S06]  /*0280*/  @!P1 FMUL R19, R19, 16777216 ;  /* 0x4b80000013139820 */ /* 0x000fcc0000400000 */
[----:B------:R-:W0:Y:S01]  /*0290*/  MUFU.RCP R19, R19 ;  /* 0x0000001300137308 */ /* 0x000e220000001000 */
[----:B------:R-:W-:Y:S01]  /*02a0*/  FSEL R10, R10, 1, P0 ;  /* 0x3f8000000a0a7808 */ /* 0x000fe20000000000 */
[--C-:B-----5:R-:W-:Y:S01]  /*02b0*/  FADD R6, R6, R8.reuse ;  /* 0x0000000806067221 */ /* 0x120fe20000000000 */
[----:B------:R-:W-:-:S03]  /*02c0*/  FADD R7, R7, R8 ;  /* 0x0000000807077221 */ /* 0x000fc60000000000 */
[----:B------:R-:W-:Y:S01]  /*02d0*/  @!P1 FMUL R10, R10, 16777216 ;  /* 0x4b8000000a0a9820 */ /* 0x000fe20000400000 */
[C---:B------:R-:W-:Y:S01]  /*02e0*/  FADD R8, -R9.reuse, R6 ;  /* 0x0000000609087221 */ /* 0x040fe20000000100 */
[----:B------:R-:W-:Y:S02]  /*02f0*/  FADD R9, -R9, R7 ;  /* 0x0000000709097221 */ /* 0x000fe40000000100 */
[----:B0-----:R-:W-:-:S04]  /*0300*/  FMUL R10, R19, R10 ;  /* 0x0000000a130a7220 */ /* 0x001fc80000400000 */
[-C--:B------:R-:W-:Y:S01]  /*0310*/  FMUL R8, R8, R10.reuse ;  /* 0x0000000a08087220 */ /* 0x080fe20000400000 */
[----:B------:R-:W-:-:S03]  /*0320*/  FMUL R10, R9, R10 ;  /* 0x0000000a090a7220 */ /* 0x000fc60000400000 */
[C-C-:B--2---:R-:W-:Y:S01]  /*0330*/  FFMA R8, R14.reuse, R8, R17.reuse ;  /* 0x000000080e087223 */ /* 0x144fe20000000011 */
[----:B------:R-:W-:-:S04]  /*0340*/  FFMA R10, R14, R10, R17 ;  /* 0x0000000a0e0a7223 */ /* 0x000fc80000000011 */
[----:B------:R-:W-:Y:S02]  /*0350*/  FSETP.GEU.AND P0, PT, R8, RZ, PT ;  /* 0x000000ff0800720b */ /* 0x000fe40003f0e000 */
[----:B------:R-:W-:Y:S02]  /*0360*/  FSETP.GEU.AND P1, PT, R10, RZ, PT ;  /* 0x000000ff0a00720b */ /* 0x000fe40003f2e000 */
[----:B------:R-:W-:Y:S02]  /*0370*/  FSEL R8, R8, RZ, P0 ;  /* 0x000000ff08087208 */ /* 0x000fe40000000000 */
[----:B------:R-:W-:Y:S01]  /*0380*/  FSEL R9, R10, RZ, P1 ;  /* 0x000000ff0a097208 */ /* 0x000fe20000800000 */
[----:B------:R-:W-:Y:S04]  /*0390*/  STG.E.64 desc[UR4][R2.64], R6 ;  /* 0x0000000602007986 */ /* 0x000fe8000c101b04 */
[----:B------:R-:W-:Y:S01]  /*03a0*/  STG.E.64 desc[UR4][R4.64], R8 ;  /* 0x0000000804007986 */ /* 0x000fe2000c101b04 */
[----:B------:R-:W-:Y:S05]  /*03b0*/  EXIT ;  /* 0x000000000000794d */ /* 0x000fea0003800000 */
.L_x_0:
[----:B------:R-:W-:-:S00]  /*03c0*/  BRA `(.L_x_0) ;  /* 0xfffffffc00fc7947 */ /* 0x000fc0000383ffff */
[----:B------:R-:W-:-:S00]  /*03d0*/  NOP ;  /* 0x0000000000007918 */ /* 0x000fc00000000000 */
        /* <DEDUP_REMOVED lines=10> */
.L_x_1:


//--------------------- .nv.global.init           --------------------------
	.section	.nv.global.init,"aw",@progbits
.nv.global.init:
	.type		_$_str,@object
	.size		_$_str,(_$_str_$_2 - _$_str)
_$_str:
        /*0000*/ 	.byte	0x5f, 0x5f, 0x43, 0x55, 0x44, 0x41, 0x5f, 0x46, 0x54, 0x5a, 0x00
	.type		_$_str_$_2,@object
	.size		_$_str_$_2,(.L_1 - _$_str_$_2)
_$_str_$_2:
        /*000b*/ 	.byte	0x5f, 0x5f, 0x43, 0x55, 0x44, 0x41, 0x5f, 0x50, 0x52, 0x45, 0x43, 0x5f, 0x53, 0x51, 0x52, 0x54
        /*001b*/ 	.byte	0x00
.L_1:


//--------------------- .nv.constant0.triton_poi_fused__native_batch_norm_legit_no_training_convolution_relu_5 --------------------------
	.section	.nv.constant0.triton_poi_fused__native_batch_norm_legit_no_training_convolution_relu_5,"a",@progbits
	.sectionflags	@""
	.align	4
.nv.constant0.triton_poi_fused__native_batch_norm_legit_no_training_convolution_relu_5:
	.zero		588
